	.headerflags	@"EF_CUDA_TEXMODE_UNIFIED EF_CUDA_64BIT_ADDRESS EF_CUDA_ACCELERATORS EF_CUDA_SM90 EF_CUDA_VIRTUAL_SM(EF_CUDA_SM90)"
	.elftype	@"ET_EXEC"


//--------------------- .nv.info                  --------------------------
	.section	.nv.info,"",@"SHT_CUDA_INFO"
	.align	4


	//----- nvinfo : EIATTR_REGCOUNT
	.align		4
        /*0000*/ 	.byte	0x04, 0x2f
        /*0002*/ 	.short	(.L_1 - .L_0)
	.align		4
.L_0:
        /*0004*/ 	.word	index@(triton_poi_fused__to_copy_add_arange_clamp_mul_sub_3)
        /*0008*/ 	.word	0x0000000c


	//----- nvinfo : EIATTR_MIN_STACK_SIZE
	.align		4
.L_1:
        /*000c*/ 	.byte	0x04, 0x12
        /*000e*/ 	.short	(.L_3 - .L_2)
	.align		4
.L_2:
        /*0010*/ 	.word	index@(triton_poi_fused__to_copy_add_arange_clamp_mul_sub_3)
        /*0014*/ 	.word	0x00000000


	//----- nvinfo : EIATTR_FRAME_SIZE
	.align		4
.L_3:
        /*0018*/ 	.byte	0x04, 0x11
        /*001a*/ 	.short	(.L_5 - .L_4)
	.align		4
.L_4:
        /*001c*/ 	.word	index@(triton_poi_fused__to_copy_add_arange_clamp_mul_sub_3)
        /*0020*/ 	.word	0x00000000


	//----- nvinfo : EIATTR_MIN_STACK_SIZE
	.align		4
.L_5:
        /*0024*/ 	.byte	0x04, 0x12
        /*0026*/ 	.short	(.L_7 - .L_6)
	.align		4
.L_6:
        /*0028*/ 	.word	index@(triton_poi_fused__to_copy_add_arange_clamp_mul_sub_3)
        /*002c*/ 	.word	0x00000000
.L_7:


//--------------------- .nv.info.triton_poi_fused__to_copy_add_arange_clamp_mul_sub_3 --------------------------
	.section	.nv.info.triton_poi_fused__to_copy_add_arange_clamp_mul_sub_3,"",@"SHT_CUDA_INFO"
	.sectionflags	@""
	.align	4


	//----- nvinfo : EIATTR_CUDA_API_VERSION
	.align		4
        /*0000*/ 	.byte	0x04, 0x37
        /*0002*/ 	.short	(.L_9 - .L_8)
.L_8:
        /*0004*/ 	.word	0x0000007c


	//----- nvinfo : EIATTR_KPARAM_INFO
	.align		4
.L_9:
        /*0008*/ 	.byte	0x04, 0x17
        /*000a*/ 	.short	(.L_11 - .L_10)
.L_10:
        /*000c*/ 	.word	0x00000000
        /*0010*/ 	.short	0x0001
        /*0012*/ 	.short	0x0008
        /*0014*/ 	.byte	0x00, 0xf0, 0x11, 0x00


	//----- nvinfo : EIATTR_KPARAM_INFO
	.align		4
.L_11:
        /*0018*/ 	.byte	0x04, 0x17
        /*001a*/ 	.short	(.L_13 - .L_12)
.L_12:
        /*001c*/ 	.word	0x00000000
        /*0020*/ 	.short	0x0000
        /*0022*/ 	.short	0x0000
        /*0024*/ 	.byte	0x00, 0xf4, 0x21, 0x00


	//----- nvinfo : EIATTR_SPARSE_MMA_MASK
	.align		4
.L_13:
        /*0028*/ 	.byte	0x03, 0x50
        /*002a*/ 	.short	0x0000


	//----- nvinfo : EIATTR_MAXREG_COUNT
	.align		4
        /*002c*/ 	.byte	0x03, 0x1b
        /*002e*/ 	.short	0x00ff


	//----- nvinfo : EIATTR_EXIT_INSTR_OFFSETS
	.align		4
        /*0030*/ 	.byte	0x04, 0x1c
        /*0032*/ 	.short	(.L_15 - .L_14)


	//   ....[0]....
.L_14:
        /*0034*/ 	.word	0x00000180


	//   ....[1]....
        /*0038*/ 	.word	0x000001b0


	//----- nvinfo : EIATTR_REQNTID
	.align		4
.L_15:
        /*003c*/ 	.byte	0x04, 0x10
        /*003e*/ 	.short	(.L_17 - .L_16)
.L_16:
        /*0040*/ 	.word	0x00000020
        /*0044*/ 	.word	0x00000001
        /*0048*/ 	.word	0x00000001


	//----- nvinfo : EIATTR_CBANK_PARAM_SIZE
	.align		4
.L_17:
        /*004c*/ 	.byte	0x03, 0x19
        /*004e*/ 	.short	0x000c


	//----- nvinfo : EIATTR_PARAM_CBANK
	.align		4
        /*0050*/ 	.byte	0x04, 0x0a
        /*0052*/ 	.short	(.L_19 - .L_18)
	.align		4
.L_18:
        /*0054*/ 	.word	index@(.nv.constant0.triton_poi_fused__to_copy_add_arange_clamp_mul_sub_3)
        /*0058*/ 	.short	0x0210
        /*005a*/ 	.short	0x000c


	//----- nvinfo : EIATTR_SW_WAR
	.align		4
.L_19:
        /*005c*/ 	.byte	0x04, 0x36
        /*005e*/ 	.short	(.L_21 - .L_20)
.L_20:
        /*0060*/ 	.word	0x00000008
.L_21:


//--------------------- .nv.callgraph             --------------------------
	.section	.nv.callgraph,"",@"SHT_CUDA_CALLGRAPH"
	.align	4
	.sectionentsize	8
	.align		4
        /*0000*/ 	.word	0x00000000
	.align		4
        /*0004*/ 	.word	0xffffffff
	.align		4
        /*0008*/ 	.word	0x00000000
	.align		4
        /*000c*/ 	.word	0xfffffffe
	.align		4
        /*0010*/ 	.word	0x00000000
	.align		4
        /*0014*/ 	.word	0xfffffffd
	.align		4
        /*0018*/ 	.word	0x00000000
	.align		4
        /*001c*/ 	.word	0xfffffffc


//--------------------- .text.triton_poi_fused__to_copy_add_arange_clamp_mul_sub_3 --------------------------
	.section	.text.triton_poi_fused__to_copy_add_arange_clamp_mul_sub_3,"ax",@progbits
	.align	128
        .global         triton_poi_fused__to_copy_add_arange_clamp_mul_sub_3
        .type           triton_poi_fused__to_copy_add_arange_clamp_mul_sub_3,@function
        .size           triton_poi_fused__to_copy_add_arange_clamp_mul_sub_3,(.L_x_1 - triton_poi_fused__to_copy_add_arange_clamp_mul_sub_3)
        .other          triton_poi_fused__to_copy_add_arange_clamp_mul_sub_3,@"STO_CUDA_ENTRY STV_DEFAULT"
triton_poi_fused__to_copy_add_arange_clamp_mul_sub_3:
.text.triton_poi_fused__to_copy_add_arange_clamp_mul_sub_3:
[----:B------:R-:W0:Y:S02]  /*0000*/  LDC R1, c[0x0][0x28] ;  /* 0x00000a00ff017b82 */ /* 0x000e240000000800 */
[----:B------:R-:W1:Y:S01]  /*0010*/  S2R R0, SR_TID.X ;  /* 0x0000000000007919 */ /* 0x000e620000002100 */
[----:B------:R-:W2:Y:S01]  /*0020*/  S2R R5, SR_CTAID.X ;  /* 0x0000000000057919 */ /* 0x000ea20000002500 */
[----:B-1----:R-:W-:-:S05]  /*0030*/  IMAD.SHL.U32 R0, R0, 0x2, RZ ;  /* 0x0000000200007824 */ /* 0x002fca00078e00ff */
[----:B------:R-:W-:-:S04]  /*0040*/  LOP3.LUT R0, R0, 0x3e, RZ, 0xc0, !PT ;  /* 0x0000003e00007812 */ /* 0x000fc800078ec0ff */
[----:B--2---:R-:W-:-:S04]  /*0050*/  LEA R5, R5, R0, 0x6 ;  /* 0x0000000005057211 */ /* 0x004fc800078e30ff */
[----:B------:R-:W-:Y:S01]  /*0060*/  I2FP.F32.S32 R2, R5 ;  /* 0x0000000500027245 */ /* 0x000fe20000201400 */
[C---:B------:R-:W-:Y:S01]  /*0070*/  VIADD R0, R5.reuse, 0x1 ;  /* 0x0000000105007836 */ /* 0x040fe20000000000 */
[----:B------:R-:W-:-:S03]  /*0080*/  ISETP.GE.AND P0, PT, R5, 0x40, PT ;  /* 0x000000400500780c */ /* 0x000fc60003f06270 */
[----:B------:R-:W-:Y:S01]  /*0090*/  FADD R2, R2, 0.5 ;  /* 0x3f00000002027421 */ /* 0x000fe20000000000 */
[----:B------:R-:W-:-:S03]  /*00a0*/  I2FP.F32.S32 R0, R0 ;  /* 0x0000000000007245 */ /* 0x000fc60000201400 */
[----:B------:R-:W-:Y:S02]  /*00b0*/  FADD R2, R2, -0.5 ;  /* 0xbf00000002027421 */ /* 0x000fe40000000000 */
[----:B------:R-:W-:-:S03]  /*00c0*/  FADD R0, R0, 0.5 ;  /* 0x3f00000000007421 */ /* 0x000fc60000000000 */
[----:B------:R-:W-:Y:S01]  /*00d0*/  FMNMX R4, RZ, R2, !PT ;  /* 0x00000002ff047209 */ /* 0x000fe20007800000 */
[----:B------:R-:W-:Y:S01]  /*00e0*/  FADD R0, R0, -0.5 ;  /* 0xbf00000000007421 */ /* 0x000fe20000000000 */
[----:B------:R-:W1:Y:S02]  /*00f0*/  LDC.64 R2, c[0x0][0x210] ;  /* 0x00008400ff027b82 */ /* 0x000e640000000a00 */
[----:B------:R-:W2:Y:S02]  /*0100*/  F2I.TRUNC.NTZ R6, R4 ;  /* 0x0000000400067305 */ /* 0x000ea4000020f100 */
[----:B------:R-:W-:-:S06]  /*0110*/  FMNMX R0, RZ, R0, !PT ;  /* 0x00000000ff007209 */ /* 0x000fcc0007800000 */
[----:B------:R-:W3:Y:S01]  /*0120*/  F2I.TRUNC.NTZ R7, R0 ;  /* 0x0000000000077305 */ /* 0x000ee2000020f100 */
[----:B--2---:R-:W-:-:S05]  /*0130*/  I2FP.F32.S32 R9, R6 ;  /* 0x0000000600097245 */ /* 0x004fca0000201400 */
[----:B------:R-:W-:Y:S01]  /*0140*/  FADD.SAT R6, R4, -R9 ;  /* 0x8000000904067221 */ /* 0x000fe20000002000 */
[----:B-1----:R-:W-:Y:S01]  /*0150*/  IMAD.WIDE R2, R5, 0x4, R2 ;  /* 0x0000000405027825 */ /* 0x002fe200078e0202 */
[----:B---3--:R-:W-:-:S05]  /*0160*/  I2FP.F32.S32 R7, R7 ;  /* 0x0000000700077245 */ /* 0x008fca0000201400 */
[----:B------:R-:W-:Y:S01]  /*0170*/  FADD.SAT R7, R0, -R7 ;  /* 0x8000000700077221 */ /* 0x000fe20000002000 */
[----:B------:R-:W-:Y:S06]  /*0180*/  @P0 EXIT ;  /* 0x000000000000094d */ /* 0x000fec0003800000 */
[----:B------:R-:W-:Y:S02]  /*0190*/  ULDC.64 UR4, c[0x0][0x208] ;  /* 0x0000820000047ab9 */ /* 0x000fe40000000a00 */
[----:B------:R-:W-:Y:S01]  /*01a0*/  STG.E.64 desc[UR4][R2.64], R6 ;  /* 0x0000000602007986 */ /* 0x000fe2000c101b04 */
[----:B------:R-:W-:Y:S05]  /*01b0*/  EXIT ;  /* 0x000000000000794d */ /* 0x000fea0003800000 */
.L_x_0:
[----:B------:R-:W-:-:S00]  /*01c0*/  BRA `(.L_x_0) ;  /* 0xfffffffc00fc7947 */ /* 0x000fc0000383ffff */
[----:B------:R-:W-:-:S00]  /*01d0*/  NOP ;  /* 0x0000000000007918 */ /* 0x000fc00000000000 */
        /* <DEDUP_REMOVED lines=10> */
.L_x_1:


//--------------------- .nv.constant0.triton_poi_fused__to_copy_add_arange_clamp_mul_sub_3 --------------------------
	.section	.nv.constant0.triton_poi_fused__to_copy_add_arange_clamp_mul_sub_3,"a",@progbits
	.sectionflags	@""
	.align	4
.nv.constant0.triton_poi_fused__to_copy_add_arange_clamp_mul_sub_3:
	.zero		540
